	.headerflags	@"EF_CUDA_TEXMODE_UNIFIED EF_CUDA_64BIT_ADDRESS EF_CUDA_ACCELERATORS EF_CUDA_SM90 EF_CUDA_VIRTUAL_SM(EF_CUDA_SM90)"
	.elftype	@"ET_EXEC"


//--------------------- .nv.info                  --------------------------
	.section	.nv.info,"",@"SHT_CUDA_INFO"
	.align	4


	//----- nvinfo : EIATTR_REGCOUNT
	.align		4
        /*0000*/ 	.byte	0x04, 0x2f
        /*0002*/ 	.short	(.L_3 - .L_2)
	.align		4
.L_2:
        /*0004*/ 	.word	index@(triton_poi_fused__native_batch_norm_legit_no_training_3)
        /*0008*/ 	.word	0x00000010


	//----- nvinfo : EIATTR_MIN_STACK_SIZE
	.align		4
.L_3:
        /*000c*/ 	.byte	0x04, 0x12
        /*000e*/ 	.short	(.L_5 - .L_4)
	.align		4
.L_4:
        /*0010*/ 	.word	index@(triton_poi_fused__native_batch_norm_legit_no_training_3)
        /*0014*/ 	.word	0x00000000


	//----- nvinfo : EIATTR_FRAME_SIZE
	.align		4
.L_5:
        /*0018*/ 	.byte	0x04, 0x11
        /*001a*/ 	.short	(.L_7 - .L_6)
	.align		4
.L_6:
        /*001c*/ 	.word	index@(triton_poi_fused__native_batch_norm_legit_no_training_3)
        /*0020*/ 	.word	0x00000000


	//----- nvinfo : EIATTR_MIN_STACK_SIZE
	.align		4
.L_7:
        /*0024*/ 	.byte	0x04, 0x12
        /*0026*/ 	.short	(.L_9 - .L_8)
	.align		4
.L_8:
        /*0028*/ 	.word	index@(triton_poi_fused__native_batch_norm_legit_no_training_3)
        /*002c*/ 	.word	0x00000000
.L_9:


//--------------------- .nv.info.triton_poi_fused__native_batch_norm_legit_no_training_3 --------------------------
	.section	.nv.info.triton_poi_fused__native_batch_norm_legit_no_training_3,"",@"SHT_CUDA_INFO"
	.sectionflags	@""
	.align	4


	//----- nvinfo : EIATTR_CUDA_API_VERSION
	.align		4
        /*0000*/ 	.byte	0x04, 0x37
        /*0002*/ 	.short	(.L_11 - .L_10)
.L_10:
        /*0004*/ 	.word	0x0000007c


	//----- nvinfo : EIATTR_KPARAM_INFO
	.align		4
.L_11:
        /*0008*/ 	.byte	0x04, 0x17
        /*000a*/ 	.short	(.L_13 - .L_12)
.L_12:
        /*000c*/ 	.word	0x00000000
        /*0010*/ 	.short	0x0006
        /*0012*/ 	.short	0x0030
        /*0014*/ 	.byte	0x00, 0xf0, 0x11, 0x00


	//----- nvinfo : EIATTR_KPARAM_INFO
	.align		4
.L_13:
        /*0018*/ 	.byte	0x04, 0x17
        /*001a*/ 	.short	(.L_15 - .L_14)
.L_14:
        /*001c*/ 	.word	0x00000000
        /*0020*/ 	.short	0x0005
        /*0022*/ 	.short	0x0028
        /*0024*/ 	.byte	0x00, 0xf4, 0x21, 0x00


	//----- nvinfo : EIATTR_KPARAM_INFO
	.align		4
.L_15:
        /*0028*/ 	.byte	0x04, 0x17
        /*002a*/ 	.short	(.L_17 - .L_16)
.L_16:
        /*002c*/ 	.word	0x00000000
        /*0030*/ 	.short	0x0004
        /*0032*/ 	.short	0x0020
        /*0034*/ 	.byte	0x00, 0xf4, 0x21, 0x00


	//----- nvinfo : EIATTR_KPARAM_INFO
	.align		4
.L_17:
        /*0038*/ 	.byte	0x04, 0x17
        /*003a*/ 	.short	(.L_19 - .L_18)
.L_18:
        /*003c*/ 	.word	0x00000000
        /*0040*/ 	.short	0x0003
        /*0042*/ 	.short	0x0018
        /*0044*/ 	.byte	0x00, 0xf4, 0x21, 0x00


	//----- nvinfo : EIATTR_KPARAM_INFO
	.align		4
.L_19:
        /*0048*/ 	.byte	0x04, 0x17
        /*004a*/ 	.short	(.L_21 - .L_20)
.L_20:
        /*004c*/ 	.word	0x00000000
        /*0050*/ 	.short	0x0002
        /*0052*/ 	.short	0x0010
        /*0054*/ 	.byte	0x00, 0xf4, 0x21, 0x00


	//----- nvinfo : EIATTR_KPARAM_INFO
	.align		4
.L_21:
        /*0058*/ 	.byte	0x04, 0x17
        /*005a*/ 	.short	(.L_23 - .L_22)
.L_22:
        /*005c*/ 	.word	0x00000000
        /*0060*/ 	.short	0x0001
        /*0062*/ 	.short	0x0008
        /*0064*/ 	.byte	0x00, 0xf4, 0x21, 0x00


	//----- nvinfo : EIATTR_KPARAM_INFO
	.align		4
.L_23:
        /*0068*/ 	.byte	0x04, 0x17
        /*006a*/ 	.short	(.L_25 - .L_24)
.L_24:
        /*006c*/ 	.word	0x00000000
        /*0070*/ 	.short	0x0000
        /*0072*/ 	.short	0x0000
        /*0074*/ 	.byte	0x00, 0xf4, 0x21, 0x00


	//----- nvinfo : EIATTR_SPARSE_MMA_MASK
	.align		4
.L_25:
        /*0078*/ 	.byte	0x03, 0x50
        /*007a*/ 	.short	0x0000


	//----- nvinfo : EIATTR_MAXREG_COUNT
	.align		4
        /*007c*/ 	.byte	0x03, 0x1b
        /*007e*/ 	.short	0x00ff


	//----- nvinfo : EIATTR_EXIT_INSTR_OFFSETS
	.align		4
        /*0080*/ 	.byte	0x04, 0x1c
        /*0082*/ 	.short	(.L_27 - .L_26)


	//   ....[0]....
.L_26:
        /*0084*/ 	.word	0x000002d0


	//----- nvinfo : EIATTR_REQNTID
	.align		4
.L_27:
        /*0088*/ 	.byte	0x04, 0x10
        /*008a*/ 	.short	(.L_29 - .L_28)
.L_28:
        /*008c*/ 	.word	0x00000080
        /*0090*/ 	.word	0x00000001
        /*0094*/ 	.word	0x00000001


	//----- nvinfo : EIATTR_CBANK_PARAM_SIZE
	.align		4
.L_29:
        /*0098*/ 	.byte	0x03, 0x19
        /*009a*/ 	.short	0x0034


	//----- nvinfo : EIATTR_PARAM_CBANK
	.align		4
        /*009c*/ 	.byte	0x04, 0x0a
        /*009e*/ 	.short	(.L_31 - .L_30)
	.align		4
.L_30:
        /*00a0*/ 	.word	index@(.nv.constant0.triton_poi_fused__native_batch_norm_legit_no_training_3)
        /*00a4*/ 	.short	0x0210
        /*00a6*/ 	.short	0x0034


	//----- nvinfo : EIATTR_SW_WAR
	.align		4
.L_31:
        /*00a8*/ 	.byte	0x04, 0x36
        /*00aa*/ 	.short	(.L_33 - .L_32)
.L_32:
        /*00ac*/ 	.word	0x00000008
.L_33:


//--------------------- .nv.callgraph             --------------------------
	.section	.nv.callgraph,"",@"SHT_CUDA_CALLGRAPH"
	.align	4
	.sectionentsize	8
	.align		4
        /*0000*/ 	.word	0x00000000
	.align		4
        /*0004*/ 	.word	0xffffffff
	.align		4
        /*0008*/ 	.word	0x00000000
	.align		4
        /*000c*/ 	.word	0xfffffffe
	.align		4
        /*0010*/ 	.word	0x00000000
	.align		4
        /*0014*/ 	.word	0xfffffffd
	.align		4
        /*0018*/ 	.word	0x00000000
	.align		4
        /*001c*/ 	.word	0xfffffffc


//--------------------- .nv.constant4             --------------------------
	.section	.nv.constant4,"a",@progbits
	.align	8
	.align		8
.nv.constant4:
        /*0000*/ 	.dword	_$_str
	.align		8
        /*0008*/ 	.dword	_$_str_$_2


//--------------------- .text.triton_poi_fused__native_batch_norm_legit_no_training_3 --------------------------
	.section	.text.triton_poi_fused__native_batch_norm_legit_no_training_3,"ax",@progbits
	.align	128
        .global         triton_poi_fused__native_batch_norm_legit_no_training_3
        .type           triton_poi_fused__native_batch_norm_legit_no_training_3,@function
        .size           triton_poi_fused__native_batch_norm_legit_no_training_3,(.L_x_1 - triton_poi_fused__native_batch_norm_legit_no_training_3)
        .other          triton_poi_fused__native_batch_norm_legit_no_training_3,@"STO_CUDA_ENTRY STV_DEFAULT"
triton_poi_fused__native_batch_norm_legit_no_training_3:
.text.triton_poi_fused__native_batch_norm_legit_no_training_3:
[----:B------:R-:W-:Y:S01]  /*0000*/  LDC R1, c[0x0][0x28] ;  /* 0x00000a00ff017b82 */ /* 0x000fe20000000800 */
[----:B------:R-:W1:Y:S07]  /*0010*/  S2R R0, SR_TID.X ;  /* 0x0000000000007919 */ /* 0x000e6e0000002100 */
[----:B------:R-:W2:Y:S01]  /*0020*/  LDC.64 R6, c[0x0][0x220] ;  /* 0x00008800ff067b82 */ /* 0x000ea20000000a00 */
[----:B------:R-:W-:Y:S01]  /*0030*/  ULDC.64 UR4, c[0x0][0x208] ;  /* 0x0000820000047ab9 */ /* 0x000fe20000000a00 */
[----:B------:R-:W3:Y:S06]  /*0040*/  S2R R3, SR_CTAID.X ;  /* 0x0000000000037919 */ /* 0x000eec0000002500 */
[----:B------:R-:W4:Y:S08]  /*0050*/  LDC.64 R4, c[0x0][0x218] ;  /* 0x00008600ff047b82 */ /* 0x000f300000000a00 */
[----:B------:R-:W5:Y:S08]  /*0060*/  LDC.64 R8, c[0x0][0x228] ;  /* 0x00008a00ff087b82 */ /* 0x000f700000000a00 */
[----:B------:R-:W5:Y:S01]  /*0070*/  LDC.64 R10, c[0x0][0x230] ;  /* 0x00008c00ff0a7b82 */ /* 0x000f620000000a00 */
[----:B-1----:R-:W-:-:S02]  /*0080*/  LOP3.LUT R0, R0, 0x7f, RZ, 0xc0, !PT ;  /* 0x0000007f00007812 */ /* 0x002fc400078ec0ff */
[----:B---3--:R-:W-:Y:S02]  /*0090*/  SHF.R.S32.HI R2, RZ, 0x18, R3 ;  /* 0x00000018ff027819 */ /* 0x008fe40000011403 */
[----:B------:R-:W-:Y:S02]  /*00a0*/  LEA R0, R3, R0, 0x7 ;  /* 0x0000000003007211 */ /* 0x000fe400078e38ff */
[----:B------:R-:W-:-:S04]  /*00b0*/  SGXT R3, R2, 0x1 ;  /* 0x000000010203781a */ /* 0x000fc80000000200 */
[----:B------:R-:W-:-:S04]  /*00c0*/  LEA.HI R3, R3, R0, RZ, 0x8 ;  /* 0x0000000003037211 */ /* 0x000fc800078f40ff */
[----:B------:R-:W-:-:S04]  /*00d0*/  SHF.R.S32.HI R3, RZ, 0x8, R3 ;  /* 0x00000008ff037819 */ /* 0x000fc80000011403 */
[----:B------:R-:W-:-:S04]  /*00e0*/  LEA.HI R2, R3, R3, RZ, 0x2 ;  /* 0x0000000303027211 */ /* 0x000fc800078f10ff */
[----:B------:R-:W-:-:S04]  /*00f0*/  LOP3.LUT R2, R2, 0xfffffffc, RZ, 0xc0, !PT ;  /* 0xfffffffc02027812 */ /* 0x000fc800078ec0ff */
[----:B------:R-:W-:Y:S02]  /*0100*/  IADD3 R13, R3, -R2, RZ ;  /* 0x80000002030d7210 */ /* 0x000fe40007ffe0ff */
[----:B------:R-:W1:Y:S03]  /*0110*/  LDC.64 R2, c[0x0][0x210] ;  /* 0x00008400ff027b82 */ /* 0x000e660000000a00 */
[----:B--2---:R-:W-:-:S06]  /*0120*/  IMAD.WIDE R6, R13, 0x4, R6 ;  /* 0x000000040d067825 */ /* 0x004fcc00078e0206 */
[----:B------:R-:W2:Y:S01]  /*0130*/  LDG.E.EL R6, desc[UR4][R6.64] ;  /* 0x0000000406067981 */ /* 0x000ea2000c2e1900 */
[----:B----4-:R-:W-:-:S04]  /*0140*/  IMAD.WIDE R4, R13, 0x4, R4 ;  /* 0x000000040d047825 */ /* 0x010fc800078e0204 */
[C---:B-----5:R-:W-:Y:S02]  /*0150*/  IMAD.WIDE R8, R13.reuse, 0x4, R8 ;  /* 0x000000040d087825 */ /* 0x060fe400078e0208 */
[----:B------:R3:W4:Y:S02]  /*0160*/  LDG.E.EL R5, desc[UR4][R4.64] ;  /* 0x0000000404057981 */ /* 0x000724000c2e1900 */
[----:B0-----:R-:W-:Y:S02]  /*0170*/  IMAD.WIDE R10, R13, 0x4, R10 ;  /* 0x000000040d0a7825 */ /* 0x001fe400078e020a */
[----:B------:R-:W5:Y:S02]  /*0180*/  LDG.E.EL R8, desc[UR4][R8.64] ;  /* 0x0000000408087981 */ /* 0x000f64000c2e1900 */
[C---:B-1----:R-:W-:Y:S02]  /*0190*/  IMAD.WIDE R2, R0.reuse, 0x4, R2 ;  /* 0x0000000400027825 */ /* 0x042fe400078e0202 */
[----:B------:R-:W5:Y:S04]  /*01a0*/  LDG.E.EL R11, desc[UR4][R10.64] ;  /* 0x000000040a0b7981 */ /* 0x000f68000c2e1900 */
[----:B------:R0:W4:Y:S01]  /*01b0*/  LDG.E R12, desc[UR4][R2.64] ;  /* 0x00000004020c7981 */ /* 0x000122000c1e1900 */
[----:B---3--:R-:W-:Y:S01]  /*01c0*/  HFMA2.MMA R4, -RZ, RZ, 1.625, 0 ;  /* 0x3e800000ff047435 */ /* 0x008fe200000001ff */
[----:B0-----:R-:W0:Y:S02]  /*01d0*/  LDC.64 R2, c[0x0][0x238] ;  /* 0x00008e00ff027b82 */ /* 0x001e240000000a00 */
[----:B0-----:R-:W-:-:S04]  /*01e0*/  IMAD.WIDE R2, R0, 0x4, R2 ;  /* 0x0000000400027825 */ /* 0x001fc800078e0202 */
[----:B--2---:R-:W-:-:S04]  /*01f0*/  FADD R6, R6, 0.0010000000474974513054 ;  /* 0x3a83126f06067421 */ /* 0x004fc80000000000 */
[----:B------:R-:W0:Y:S02]  /*0200*/  MUFU.SQRT R7, R6 ;  /* 0x0000000600077308 */ /* 0x000e240000002000 */
[C---:B0-----:R-:W-:Y:S02]  /*0210*/  FSETP.GT.AND P0, PT, R7.reuse, 8.50705917302346158658e+37, PT ;  /* 0x7e8000000700780b */ /* 0x041fe40003f04000 */
[----:B------:R-:W-:-:S11]  /*0220*/  FSETP.GEU.AND P1, PT, R7, 1.175494350822287508e-38, PT ;  /* 0x008000000700780b */ /* 0x000fd60003f2e000 */
[----:B------:R-:W-:-:S04]  /*0230*/  @P0 FMUL R7, R7, 0.25 ;  /* 0x3e80000007070820 */ /* 0x000fc80000400000 */
[----:B------:R-:W-:-:S06]  /*0240*/  @!P1 FMUL R7, R7, 16777216 ;  /* 0x4b80000007079820 */ /* 0x000fcc0000400000 */
[----:B------:R-:W0:Y:S01]  /*0250*/  MUFU.RCP R7, R7 ;  /* 0x0000000700077308 */ /* 0x000e220000001000 */
[----:B------:R-:W-:Y:S01]  /*0260*/  FSEL R4, R4, 1, P0 ;  /* 0x3f80000004047808 */ /* 0x000fe20000000000 */
[----:B----4-:R-:W-:-:S04]  /*0270*/  FADD R5, R12, -R5 ;  /* 0x800000050c057221 */ /* 0x010fc80000000000 */
[----:B------:R-:W-:-:S04]  /*0280*/  @!P1 FMUL R4, R4, 16777216 ;  /* 0x4b80000004049820 */ /* 0x000fc80000400000 */
[----:B0-----:R-:W-:-:S04]  /*0290*/  FMUL R4, R7, R4 ;  /* 0x0000000407047220 */ /* 0x001fc80000400000 */
[----:B------:R-:W-:-:S04]  /*02a0*/  FMUL R4, R5, R4 ;  /* 0x0000000405047220 */ /* 0x000fc80000400000 */
[----:B-----5:R-:W-:-:S05]  /*02b0*/  FFMA R11, R8, R4, R11 ;  /* 0x00000004080b7223 */ /* 0x020fca000000000b */
[----:B------:R-:W-:Y:S01]  /*02c0*/  STG.E desc[UR4][R2.64], R11 ;  /* 0x0000000b02007986 */ /* 0x000fe2000c101904 */
[----:B------:R-:W-:Y:S05]  /*02d0*/  EXIT ;  /* 0x000000000000794d */ /* 0x000fea0003800000 */
.L_x_0:
[----:B------:R-:W-:-:S00]  /*02e0*/  BRA `(.L_x_0) ;  /* 0xfffffffc00fc7947 */ /* 0x000fc0000383ffff */
[----:B------:R-:W-:-:S00]  /*02f0*/  NOP ;  /* 0x0000000000007918 */ /* 0x000fc00000000000 */
        /* <DEDUP_REMOVED lines=8> */
.L_x_1:


//--------------------- .nv.global.init           --------------------------
	.section	.nv.global.init,"aw",@progbits
.nv.global.init:
	.type		_$_str,@object
	.size		_$_str,(_$_str_$_2 - _$_str)
_$_str:
        /*0000*/ 	.byte	0x5f, 0x5f, 0x43, 0x55, 0x44, 0x41, 0x5f, 0x46, 0x54, 0x5a, 0x00
	.type		_$_str_$_2,@object
	.size		_$_str_$_2,(.L_1 - _$_str_$_2)
_$_str_$_2:
        /*000b*/ 	.byte	0x5f, 0x5f, 0x43, 0x55, 0x44, 0x41, 0x5f, 0x50, 0x52, 0x45, 0x43, 0x5f, 0x53, 0x51, 0x52, 0x54
        /*001b*/ 	.byte	0x00
.L_1:


//--------------------- .nv.constant0.triton_poi_fused__native_batch_norm_legit_no_training_3 --------------------------
	.section	.nv.constant0.triton_poi_fused__native_batch_norm_legit_no_training_3,"a",@progbits
	.sectionflags	@""
	.align	4
.nv.constant0.triton_poi_fused__native_batch_norm_legit_no_training_3:
	.zero		580
